//
// Generated by NVIDIA NVVM Compiler
//
// Compiler Build ID: CL-36424714
// Cuda compilation tools, release 13.0, V13.0.88
// Based on NVVM 20.0.0
//

.version 9.0
.target sm_100
.address_size 64

	// .globl	_Z11d_gelu_funcPfPKfii

.visible .entry _Z11d_gelu_funcPfPKfii(
	.param .u64 .ptr .align 1 _Z11d_gelu_funcPfPKfii_param_0,
	.param .u64 .ptr .align 1 _Z11d_gelu_funcPfPKfii_param_1,
	.param .u32 _Z11d_gelu_funcPfPKfii_param_2,
	.param .u32 _Z11d_gelu_funcPfPKfii_param_3
)
{
	.reg .pred 	%p<12>;
	.reg .b32 	%r<17>;
	.reg .b32 	%f<126>;
	.reg .b64 	%rd<8>;

	ld.param.u64 	%rd3, [_Z11d_gelu_funcPfPKfii_param_0];
	ld.param.u64 	%rd4, [_Z11d_gelu_funcPfPKfii_param_1];
	ld.param.u32 	%r11, [_Z11d_gelu_funcPfPKfii_param_2];
	ld.param.u32 	%r12, [_Z11d_gelu_funcPfPKfii_param_3];
	mov.u32 	%r14, %tid.x;
	setp.lt.s32 	%p1, %r12, 1;
	@%p1 bra 	$L__BB0_5;
	mov.u32 	%r2, %ntid.x;
	mov.u32 	%r13, %ctaid.x;
	neg.s32 	%r16, %r12;
	mad.lo.s32 	%r15, %r11, %r13, %r14;
	cvta.to.global.u64 	%rd1, %rd3;
	cvta.to.global.u64 	%rd2, %rd4;
$L__BB0_2:
	setp.ge.s32 	%p2, %r14, %r11;
	@%p2 bra 	$L__BB0_4;
	mul.wide.s32 	%rd5, %r15, 16;
	add.s64 	%rd6, %rd1, %rd5;
	ld.global.v4.f32 	{%f1, %f2, %f3, %f4}, [%rd6];
	add.s64 	%rd7, %rd2, %rd5;
	ld.global.v4.f32 	{%f5, %f6, %f7, %f8}, [%rd7];
	mul.f32 	%f9, %f5, %f5;
	mul.f32 	%f10, %f9, 0f3D372713;
	fma.rn.f32 	%f11, %f5, %f10, %f5;
	mul.f32 	%f12, %f11, 0f3F4C422A;
	abs.f32 	%f13, %f12;
	mul.f32 	%f14, %f13, 0f4038AA3B;
	ex2.approx.ftz.f32 	%f15, %f14;
	add.f32 	%f16, %f15, 0f3F800000;
	rcp.approx.ftz.f32 	%f17, %f16;
	fma.rn.f32 	%f18, %f17, 0fC0000000, 0f3F800000;
	setp.ge.f32 	%p3, %f13, 0f41102CB4;
	selp.f32 	%f19, 0f3F800000, %f18, %p3;
	copysign.f32 	%f20, %f12, %f19;
	mul.f32 	%f21, %f12, %f12;
	fma.rn.f32 	%f22, %f21, 0f3C80F082, 0fBD563CAE;
	fma.rn.f32 	%f23, %f22, %f21, 0f3E085941;
	fma.rn.f32 	%f24, %f23, %f21, 0fBEAAA9ED;
	fma.rn.f32 	%f25, %f24, %f21, 0f00000000;
	fma.rn.f32 	%f26, %f25, %f12, %f12;
	setp.ge.f32 	%p4, %f13, 0f3F19999A;
	selp.f32 	%f27, %f20, %f26, %p4;
	add.f32 	%f28, %f27, 0f3F800000;
	mul.f32 	%f29, %f5, 0f3F000000;
	mul.f32 	%f30, %f29, 0f3F4C422A;
	mul.f32 	%f31, %f27, %f27;
	mov.f32 	%f32, 0f3F800000;
	sub.f32 	%f33, %f32, %f31;
	mul.f32 	%f34, %f30, %f33;
	mul.f32 	%f35, %f34, 0f40400000;
	fma.rn.f32 	%f36, %f28, 0f3F000000, %f34;
	fma.rn.f32 	%f37, %f10, %f35, %f36;
	mul.f32 	%f38, %f1, %f37;
	mul.f32 	%f39, %f6, %f6;
	mul.f32 	%f40, %f39, 0f3D372713;
	fma.rn.f32 	%f41, %f6, %f40, %f6;
	mul.f32 	%f42, %f41, 0f3F4C422A;
	abs.f32 	%f43, %f42;
	mul.f32 	%f44, %f43, 0f4038AA3B;
	ex2.approx.ftz.f32 	%f45, %f44;
	add.f32 	%f46, %f45, 0f3F800000;
	rcp.approx.ftz.f32 	%f47, %f46;
	fma.rn.f32 	%f48, %f47, 0fC0000000, 0f3F800000;
	setp.ge.f32 	%p5, %f43, 0f41102CB4;
	selp.f32 	%f49, 0f3F800000, %f48, %p5;
	copysign.f32 	%f50, %f42, %f49;
	mul.f32 	%f51, %f42, %f42;
	fma.rn.f32 	%f52, %f51, 0f3C80F082, 0fBD563CAE;
	fma.rn.f32 	%f53, %f52, %f51, 0f3E085941;
	fma.rn.f32 	%f54, %f53, %f51, 0fBEAAA9ED;
	fma.rn.f32 	%f55, %f54, %f51, 0f00000000;
	fma.rn.f32 	%f56, %f55, %f42, %f42;
	setp.ge.f32 	%p6, %f43, 0f3F19999A;
	selp.f32 	%f57, %f50, %f56, %p6;
	add.f32 	%f58, %f57, 0f3F800000;
	mul.f32 	%f59, %f6, 0f3F000000;
	mul.f32 	%f60, %f59, 0f3F4C422A;
	mul.f32 	%f61, %f57, %f57;
	sub.f32 	%f62, %f32, %f61;
	mul.f32 	%f63, %f60, %f62;
	mul.f32 	%f64, %f63, 0f40400000;
	fma.rn.f32 	%f65, %f58, 0f3F000000, %f63;
	fma.rn.f32 	%f66, %f40, %f64, %f65;
	mul.f32 	%f67, %f2, %f66;
	mul.f32 	%f68, %f7, %f7;
	mul.f32 	%f69, %f68, 0f3D372713;
	fma.rn.f32 	%f70, %f7, %f69, %f7;
	mul.f32 	%f71, %f70, 0f3F4C422A;
	abs.f32 	%f72, %f71;
	mul.f32 	%f73, %f72, 0f4038AA3B;
	ex2.approx.ftz.f32 	%f74, %f73;
	add.f32 	%f75, %f74, 0f3F800000;
	rcp.approx.ftz.f32 	%f76, %f75;
	fma.rn.f32 	%f77, %f76, 0fC0000000, 0f3F800000;
	setp.ge.f32 	%p7, %f72, 0f41102CB4;
	selp.f32 	%f78, 0f3F800000, %f77, %p7;
	copysign.f32 	%f79, %f71, %f78;
	mul.f32 	%f80, %f71, %f71;
	fma.rn.f32 	%f81, %f80, 0f3C80F082, 0fBD563CAE;
	fma.rn.f32 	%f82, %f81, %f80, 0f3E085941;
	fma.rn.f32 	%f83, %f82, %f80, 0fBEAAA9ED;
	fma.rn.f32 	%f84, %f83, %f80, 0f00000000;
	fma.rn.f32 	%f85, %f84, %f71, %f71;
	setp.ge.f32 	%p8, %f72, 0f3F19999A;
	selp.f32 	%f86, %f79, %f85, %p8;
	add.f32 	%f87, %f86, 0f3F800000;
	mul.f32 	%f88, %f7, 0f3F000000;
	mul.f32 	%f89, %f88, 0f3F4C422A;
	mul.f32 	%f90, %f86, %f86;
	sub.f32 	%f91, %f32, %f90;
	mul.f32 	%f92, %f89, %f91;
	mul.f32 	%f93, %f92, 0f40400000;
	fma.rn.f32 	%f94, %f87, 0f3F000000, %f92;
	fma.rn.f32 	%f95, %f69, %f93, %f94;
	mul.f32 	%f96, %f3, %f95;
	mul.f32 	%f97, %f8, %f8;
	mul.f32 	%f98, %f97, 0f3D372713;
	fma.rn.f32 	%f99, %f8, %f98, %f8;
	mul.f32 	%f100, %f99, 0f3F4C422A;
	abs.f32 	%f101, %f100;
	mul.f32 	%f102, %f101, 0f4038AA3B;
	ex2.approx.ftz.f32 	%f103, %f102;
	add.f32 	%f104, %f103, 0f3F800000;
	rcp.approx.ftz.f32 	%f105, %f104;
	fma.rn.f32 	%f106, %f105, 0fC0000000, 0f3F800000;
	setp.ge.f32 	%p9, %f101, 0f41102CB4;
	selp.f32 	%f107, 0f3F800000, %f106, %p9;
	copysign.f32 	%f108, %f100, %f107;
	mul.f32 	%f109, %f100, %f100;
	fma.rn.f32 	%f110, %f109, 0f3C80F082, 0fBD563CAE;
	fma.rn.f32 	%f111, %f110, %f109, 0f3E085941;
	fma.rn.f32 	%f112, %f111, %f109, 0fBEAAA9ED;
	fma.rn.f32 	%f113, %f112, %f109, 0f00000000;
	fma.rn.f32 	%f114, %f113, %f100, %f100;
	setp.ge.f32 	%p10, %f101, 0f3F19999A;
	selp.f32 	%f115, %f108, %f114, %p10;
	add.f32 	%f116, %f115, 0f3F800000;
	mul.f32 	%f117, %f8, 0f3F000000;
	mul.f32 	%f118, %f117, 0f3F4C422A;
	mul.f32 	%f119, %f115, %f115;
	sub.f32 	%f120, %f32, %f119;
	mul.f32 	%f121, %f118, %f120;
	mul.f32 	%f122, %f121, 0f40400000;
	fma.rn.f32 	%f123, %f116, 0f3F000000, %f121;
	fma.rn.f32 	%f124, %f98, %f122, %f123;
	mul.f32 	%f125, %f4, %f124;
	st.global.v4.f32 	[%rd6], {%f38, %f67, %f96, %f125};
$L__BB0_4:
	add.s32 	%r16, %r16, 1;
	setp.ne.s32 	%p11, %r16, 0;
	add.s32 	%r15, %r15, %r2;
	add.s32 	%r14, %r14, %r2;
	@%p11 bra 	$L__BB0_2;
$L__BB0_5:
	ret;

}


// ===== COMPILED SASS (sm_100) =====

	.target	sm_100

	.elftype	@"ET_EXEC"


//--------------------- .note.nv.tkinfo           --------------------------
	.section	.note.nv.tkinfo,"",@"SHT_NOTE"
	.sectionflags	@"SHF_NOTE_NV_TKINFO"
	.tkinfo
        /*0018*/ 	.word	0x00000002
        /*0030*/ 	.string	""
        /*0030*/ 	.string	"ptxas"
        /*0030*/ 	.string	"Cuda compilation tools, release 13.0, V13.0.88"
        /*0030*/ 	.string	"Build cuda_13.0.r13.0/compiler.36424714_0"
        /*0030*/ 	.string	"-arch sm_100 -m 64 "



//--------------------- .note.nv.cuinfo           --------------------------
	.section	.note.nv.cuinfo,"",@"SHT_NOTE"
	.sectionflags	@"SHF_NOTE_NV_CUINFO"
        /*0018*/ 	.short	0x0002
        /*001a*/ 	.short	0x0064
        /*001c*/ 	.short	0x0082
	.zero		2


//--------------------- .nv.info                  --------------------------
	.section	.nv.info,"",@"SHT_CUDA_INFO"
	.align	4


	//----- nvinfo : EIATTR_REGCOUNT
	.align		4
        /*0000*/ 	.byte	0x04, 0x2f
        /*0002*/ 	.short	(.L_1 - .L_0)
	.align		4
.L_0:
        /*0004*/ 	.word	index@(_Z11d_gelu_funcPfPKfii)
        /*0008*/ 	.word	0x00000020


	//----- nvinfo : EIATTR_FRAME_SIZE
	.align		4
.L_1:
        /*000c*/ 	.byte	0x04, 0x11
        /*000e*/ 	.short	(.L_3 - .L_2)
	.align		4
.L_2:
        /*0010*/ 	.word	index@(_Z11d_gelu_funcPfPKfii)
        /*0014*/ 	.word	0x00000000


	//----- nvinfo : EIATTR_MIN_STACK_SIZE
	.align		4
.L_3:
        /*0018*/ 	.byte	0x04, 0x12
        /*001a*/ 	.short	(.L_5 - .L_4)
	.align		4
.L_4:
        /*001c*/ 	.word	index@(_Z11d_gelu_funcPfPKfii)
        /*0020*/ 	.word	0x00000000
.L_5:


//--------------------- .nv.compat                --------------------------
	.section	.nv.compat,"",@"SHT_CUDA_COMPAT_INFO"
	.align	4
        /*0000*/ 	.byte	0x02, 0x09, 0x00, 0x00, 0x02, 0x02, 0x01, 0x00, 0x02, 0x05, 0x05, 0x00, 0x03, 0x07, 0x01, 0x01
        /*0010*/ 	.byte	0x02, 0x03, 0x00, 0x00, 0x02, 0x06, 0x01, 0x00, 0x04, 0x0b, 0x08, 0x00, 0x01, 0x00, 0x00, 0x00
        /*0020*/ 	.byte	0x00, 0x00, 0x00, 0x00


//--------------------- .nv.info._Z11d_gelu_funcPfPKfii --------------------------
	.section	.nv.info._Z11d_gelu_funcPfPKfii,"",@"SHT_CUDA_INFO"
	.sectionflags	@""
	.align	4


	//----- nvinfo : EIATTR_CUDA_API_VERSION
	.align		4
        /*0000*/ 	.byte	0x04, 0x37
        /*0002*/ 	.short	(.L_7 - .L_6)
.L_6:
        /*0004*/ 	.word	0x00000082


	//----- nvinfo : EIATTR_KPARAM_INFO
	.align		4
.L_7:
        /*0008*/ 	.byte	0x04, 0x17
        /*000a*/ 	.short	(.L_9 - .L_8)
.L_8:
        /*000c*/ 	.word	0x00000000
        /*0010*/ 	.short	0x0003
        /*0012*/ 	.short	0x0014
        /*0014*/ 	.byte	0x00, 0xf0, 0x11, 0x00


	//----- nvinfo : EIATTR_KPARAM_INFO
	.align		4
.L_9:
        /*0018*/ 	.byte	0x04, 0x17
        /*001a*/ 	.short	(.L_11 - .L_10)
.L_10:
        /*001c*/ 	.word	0x00000000
        /*0020*/ 	.short	0x0002
        /*0022*/ 	.short	0x0010
        /*0024*/ 	.byte	0x00, 0xf0, 0x11, 0x00


	//----- nvinfo : EIATTR_KPARAM_INFO
	.align		4
.L_11:
        /*0028*/ 	.byte	0x04, 0x17
        /*002a*/ 	.short	(.L_13 - .L_12)
.L_12:
        /*002c*/ 	.word	0x00000000
        /*0030*/ 	.short	0x0001
        /*0032*/ 	.short	0x0008
        /*0034*/ 	.byte	0x00, 0xf5, 0x21, 0x00


	//----- nvinfo : EIATTR_KPARAM_INFO
	.align		4
.L_13:
        /*0038*/ 	.byte	0x04, 0x17
        /*003a*/ 	.short	(.L_15 - .L_14)
.L_14:
        /*003c*/ 	.word	0x00000000
        /*0040*/ 	.short	0x0000
        /*0042*/ 	.short	0x0000
        /*0044*/ 	.byte	0x00, 0xf5, 0x21, 0x00


	//----- nvinfo : EIATTR_SPARSE_MMA_MASK
	.align		4
.L_15:
        /*0048*/ 	.byte	0x03, 0x50
        /*004a*/ 	.short	0x0000


	//----- nvinfo : EIATTR_MAXREG_COUNT
	.align		4
        /*004c*/ 	.byte	0x03, 0x1b
        /*004e*/ 	.short	0x00ff


	//----- nvinfo : EIATTR_MERCURY_ISA_VERSION
	.align		4
        /*0050*/ 	.byte	0x03, 0x5f
        /*0052*/ 	.short	0x0101


	//----- nvinfo : EIATTR_VRC_CTA_INIT_COUNT
	.align		4
        /*0054*/ 	.byte	0x02, 0x4a
	.zero		1
	.zero		1


	//----- nvinfo : EIATTR_EXIT_INSTR_OFFSETS
	.align		4
        /*0058*/ 	.byte	0x04, 0x1c
        /*005a*/ 	.short	(.L_17 - .L_16)


	//   ....[0]....
.L_16:
        /*005c*/ 	.word	0x00000030


	//   ....[1]....
        /*0060*/ 	.word	0x000008e0


	//----- nvinfo : EIATTR_CRS_STACK_SIZE
	.align		4
.L_17:
        /*0064*/ 	.byte	0x04, 0x1e
        /*0066*/ 	.short	(.L_19 - .L_18)
.L_18:
        /*0068*/ 	.word	0x00000000


	//----- nvinfo : EIATTR_CBANK_PARAM_SIZE
	.align		4
.L_19:
        /*006c*/ 	.byte	0x03, 0x19
        /*006e*/ 	.short	0x0018


	//----- nvinfo : EIATTR_PARAM_CBANK
	.align		4
        /*0070*/ 	.byte	0x04, 0x0a
        /*0072*/ 	.short	(.L_21 - .L_20)
	.align		4
.L_20:
        /*0074*/ 	.word	index@(.nv.constant0._Z11d_gelu_funcPfPKfii)
        /*0078*/ 	.short	0x0380
        /*007a*/ 	.short	0x0018


	//----- nvinfo : EIATTR_SW_WAR
	.align		4
.L_21:
        /*007c*/ 	.byte	0x04, 0x36
        /*007e*/ 	.short	(.L_23 - .L_22)
.L_22:
        /*0080*/ 	.word	0x00000008
.L_23:


//--------------------- .nv.callgraph             --------------------------
	.section	.nv.callgraph,"",@"SHT_CUDA_CALLGRAPH"
	.align	4
	.sectionentsize	8
	.align		4
        /*0000*/ 	.word	0x00000000
	.align		4
        /*0004*/ 	.word	0xffffffff
	.align		4
        /*0008*/ 	.word	0x00000000
	.align		4
        /*000c*/ 	.word	0xfffffffe
	.align		4
        /*0010*/ 	.word	0x00000000
	.align		4
        /*0014*/ 	.word	0xfffffffd
	.align		4
        /*0018*/ 	.word	0x00000000
	.align		4
        /*001c*/ 	.word	0xfffffffc


//--------------------- .text._Z11d_gelu_funcPfPKfii --------------------------
	.section	.text._Z11d_gelu_funcPfPKfii,"ax",@progbits
	.align	128
        .global         _Z11d_gelu_funcPfPKfii
        .type           _Z11d_gelu_funcPfPKfii,@function
        .size           _Z11d_gelu_funcPfPKfii,(.L_x_4 - _Z11d_gelu_funcPfPKfii)
        .other          _Z11d_gelu_funcPfPKfii,@"STO_CUDA_ENTRY STV_DEFAULT"
_Z11d_gelu_funcPfPKfii:
.text._Z11d_gelu_funcPfPKfii:
[----:B------:R-:W-:Y:S08]  /*0000*/  LDC R1, c[0x0][0x37c] ;  /* 0x0000df00ff017b82 */ /* 0x000ff00000000800 */
[----:B------:R-:W0:Y:S02]  /*0010*/  LDC R17, c[0x0][0x394] ;  /* 0x0000e500ff117b82 */ /* 0x000e240000000800 */
[----:B0-----:R-:W-:-:S13]  /*0020*/  ISETP.GE.AND P0, PT, R17, 0x1, PT ;  /* 0x000000011100780c */ /* 0x001fda0003f06270 */
[----:B------:R-:W-:Y:S05]  /*0030*/  @!P0 EXIT ;  /* 0x000000000000894d */ /* 0x000fea0003800000 */
[----:B------:R-:W0:Y:S01]  /*0040*/  S2R R16, SR_TID.X ;  /* 0x0000000000107919 */ /* 0x000e220000002100 */
[----:B------:R-:W0:Y:S01]  /*0050*/  S2UR UR5, SR_CTAID.X ;  /* 0x00000000000579c3 */ /* 0x000e220000002500 */
[----:B------:R-:W-:Y:S01]  /*0060*/  IADD3 R17, PT, PT, -R17, RZ, RZ ;  /* 0x000000ff11117210 */ /* 0x000fe20007ffe1ff */
[----:B------:R-:W1:Y:S01]  /*0070*/  LDCU UR4, c[0x0][0x360] ;  /* 0x00006c00ff0477ac */ /* 0x000e620008000800 */
[----:B------:R-:W2:Y:S05]  /*0080*/  LDCU.64 UR6, c[0x0][0x358] ;  /* 0x00006b00ff0677ac */ /* 0x000eaa0008000a00 */
[----:B------:R-:W0:Y:S01]  /*0090*/  LDC R19, c[0x0][0x390] ;  /* 0x0000e400ff137b82 */ /* 0x000e220000000800 */
[----:B------:R-:W3:Y:S07]  /*00a0*/  LDCU UR8, c[0x0][0x390] ;  /* 0x00007200ff0877ac */ /* 0x000eee0008000800 */
[----:B------:R-:W4:Y:S08]  /*00b0*/  LDC.64 R12, c[0x0][0x380] ;  /* 0x0000e000ff0c7b82 */ /* 0x000f300000000a00 */
[----:B------:R-:W1:Y:S01]  /*00c0*/  LDC.64 R2, c[0x0][0x388] ;  /* 0x0000e200ff027b82 */ /* 0x000e620000000a00 */
[----:B0-23--:R-:W-:-:S07]  /*00d0*/  IMAD R19, R19, UR5, R16 ;  /* 0x0000000513137c24 */ /* 0x00dfce000f8e0210 */
.L_x_2:
[----:B------:R-:W-:Y:S01]  /*00e0*/  ISETP.GE.AND P1, PT, R16, UR8, PT ;  /* 0x0000000810007c0c */ /* 0x000fe2000bf26270 */
[----:B------:R-:W-:Y:S01]  /*00f0*/  BSSY.RECONVERGENT B0, `(.L_x_0) ;  /* 0x000007b000007945 */ /* 0x000fe20003800200 */
[----:B------:R-:W-:-:S04]  /*0100*/  IADD3 R17, PT, PT, R17, 0x1, RZ ;  /* 0x0000000111117810 */ /* 0x000fc80007ffe0ff */
[----:B------:R-:W-:-:S07]  /*0110*/  ISETP.NE.AND P0, PT, R17, RZ, PT ;  /* 0x000000ff1100720c */ /* 0x000fce0003f05270 */
[----:B0-----:R-:W-:Y:S06]  /*0120*/  @P1 BRA `(.L_x_1) ;  /* 0x0000000400dc1947 */ /* 0x001fec0003800000 */
[----:B-1----:R-:W-:-:S06]  /*0130*/  IMAD.WIDE R4, R19, 0x10, R2 ;  /* 0x0000001013047825 */ /* 0x002fcc00078e0202 */
[----:B------:R-:W2:Y:S01]  /*0140*/  LDG.E.128 R4, desc[UR6][R4.64] ;  /* 0x0000000604047981 */ /* 0x000ea2000c1e1d00 */
[----:B----4-:R-:W-:-:S05]  /*0150*/  IMAD.WIDE R14, R19, 0x10, R12 ;  /* 0x00000010130e7825 */ /* 0x010fca00078e020c */
[----:B------:R-:W3:Y:S01]  /*0160*/  LDG.E.128 R8, desc[UR6][R14.64] ;  /* 0x000000060e087981 */ /* 0x000ee2000c1e1d00 */
[----:B------:R-:W-:Y:S01]  /*0170*/  HFMA2 R22, -RZ, RZ, 1.125, -9232 ;  /* 0x3c80f082ff167431 */ /* 0x000fe200000001ff */
[----:B------:R-:W-:Y:S01]  /*0180*/  MOV R24, 0x3f800000 ;  /* 0x3f80000000187802 */ /* 0x000fe20000000f00 */
[----:B--2---:R-:W-:Y:S01]  /*0190*/  FMUL R21, R4, R4 ;  /* 0x0000000404157220 */ /* 0x004fe20000400000 */
[----:B------:R-:W-:-:S03]  /*01a0*/  FMUL R18, R5, R5 ;  /* 0x0000000505127220 */ /* 0x000fc60000400000 */
[----:B------:R-:W-:-:S04]  /*01b0*/  FMUL R21, R21, 0.044714998453855514526 ;  /* 0x3d37271315157820 */ /* 0x000fc80000400000 */
[----:B------:R-:W-:-:S04]  /*01c0*/  FFMA R23, R4, R21, R4 ;  /* 0x0000001504177223 */ /* 0x000fc80000000004 */
[----:B------:R-:W-:-:S04]  /*01d0*/  FMUL R23, R23, 0.79788458347320556641 ;  /* 0x3f4c422a17177820 */ /* 0x000fc80000400000 */
[----:B------:R-:W-:-:S06]  /*01e0*/  FMUL R0, |R23|, 2.8853900432586669922 ;  /* 0x4038aa3b17007820 */ /* 0x000fcc0000400200 */
[----:B------:R-:W0:Y:S01]  /*01f0*/  MUFU.EX2 R0, R0 ;  /* 0x0000000000007308 */ /* 0x000e220000000800 */
[----:B------:R-:W-:-:S04]  /*0200*/  FMUL R18, R18, 0.044714998453855514526 ;  /* 0x3d37271312127820 */ /* 0x000fc80000400000 */
[----:B------:R-:W-:-:S04]  /*0210*/  FFMA R25, R5, R18, R5 ;  /* 0x0000001205197223 */ /* 0x000fc80000000005 */
[----:B------:R-:W-:-:S04]  /*0220*/  FMUL R25, R25, 0.79788458347320556641 ;  /* 0x3f4c422a19197820 */ /* 0x000fc80000400000 */
[----:B------:R-:W-:Y:S01]  /*0230*/  FMUL R20, |R25|, 2.8853900432586669922 ;  /* 0x4038aa3b19147820 */ /* 0x000fe20000400200 */
[----:B0-----:R-:W-:-:S05]  /*0240*/  FADD R27, R0, 1 ;  /* 0x3f800000001b7421 */ /* 0x001fca0000000000 */
[----:B------:R-:W-:Y:S08]  /*0250*/  MUFU.EX2 R20, R20 ;  /* 0x0000001400147308 */ /* 0x000ff00000000800 */
[----:B------:R-:W0:Y:S01]  /*0260*/  MUFU.RCP R27, R27 ;  /* 0x0000001b001b7308 */ /* 0x000e220000001000 */
[C---:B------:R-:W-:Y:S01]  /*0270*/  FMUL R29, R23.reuse, R23 ;  /* 0x00000017171d7220 */ /* 0x040fe20000400000 */
[----:B------:R-:W-:-:S03]  /*0280*/  FSETP.GE.AND P2, PT, |R23|, 0.60000002384185791016, PT ;  /* 0x3f19999a1700780b */ /* 0x000fc60003f46200 */
[----:B------:R-:W-:Y:S01]  /*0290*/  FFMA R0, R29, R22, -0.052303962409496307373 ;  /* 0xbd563cae1d007423 */ /* 0x000fe20000000016 */
[----:B------:R-:W-:-:S03]  /*02a0*/  FSETP.GE.AND P1, PT, |R23|, 9.010913848876953125, PT ;  /* 0x41102cb41700780b */ /* 0x000fc60003f26200 */
[----:B------:R-:W-:Y:S01]  /*02b0*/  FFMA R0, R29, R0, 0.1331529766321182251 ;  /* 0x3e0859411d007423 */ /* 0x000fe20000000000 */
[----:B0-----:R-:W-:Y:S01]  /*02c0*/  FFMA R26, R27, -2, R24 ;  /* 0xc00000001b1a7823 */ /* 0x001fe20000000018 */
[----:B------:R-:W-:Y:S02]  /*02d0*/  FADD R27, R20, 1 ;  /* 0x3f800000141b7421 */ /* 0x000fe40000000000 */
[C---:B------:R-:W-:Y:S02]  /*02e0*/  FFMA R0, R29.reuse, R0, -0.33332768082618713379 ;  /* 0xbeaaa9ed1d007423 */ /* 0x040fe40000000000 */
[----:B------:R-:W-:Y:S02]  /*02f0*/  FSEL R26, R26, 1, !P1 ;  /* 0x3f8000001a1a7808 */ /* 0x000fe40004800000 */
[----:B------:R-:W0:Y:S01]  /*0300*/  MUFU.RCP R27, R27 ;  /* 0x0000001b001b7308 */ /* 0x000e220000001000 */
[----:B------:R-:W-:Y:S01]  /*0310*/  FFMA R0, R29, R0, RZ ;  /* 0x000000001d007223 */ /* 0x000fe200000000ff */
[----:B------:R-:W-:-:S03]  /*0320*/  LOP3.LUT R20, R26, 0x80000000, R23, 0xb8, !PT ;  /* 0x800000001a147812 */ /* 0x000fc600078eb817 */
[----:B------:R-:W-:Y:S01]  /*0330*/  @!P2 FFMA R20, R23, R0, R23 ;  /* 0x000000001714a223 */ /* 0x000fe20000000017 */
[C---:B------:R-:W-:Y:S01]  /*0340*/  FMUL R23, R25.reuse, R25 ;  /* 0x0000001919177220 */ /* 0x040fe20000400000 */
[----:B------:R-:W-:-:S03]  /*0350*/  FSETP.GE.AND P2, PT, |R25|, 0.60000002384185791016, PT ;  /* 0x3f19999a1900780b */ /* 0x000fc60003f46200 */
[----:B------:R-:W-:Y:S01]  /*0360*/  FFMA R0, R23, R22, -0.052303962409496307373 ;  /* 0xbd563cae17007423 */ /* 0x000fe20000000016 */
[----:B------:R-:W-:-:S03]  /*0370*/  FSETP.GE.AND P1, PT, |R25|, 9.010913848876953125, PT ;  /* 0x41102cb41900780b */ /* 0x000fc60003f26200 */
[----:B------:R-:W-:Y:S01]  /*0380*/  FFMA R0, R23, R0, 0.1331529766321182251 ;  /* 0x3e08594117007423 */ /* 0x000fe20000000000 */
[----:B0-----:R-:W-:-:S03]  /*0390*/  FFMA R26, R27, -2, R24 ;  /* 0xc00000001b1a7823 */ /* 0x001fc60000000018 */
[C---:B------:R-:W-:Y:S02]  /*03a0*/  FFMA R0, R23.reuse, R0, -0.33332768082618713379 ;  /* 0xbeaaa9ed17007423 */ /* 0x040fe40000000000 */
[----:B------:R-:W-:Y:S02]  /*03b0*/  FSEL R26, R26, 1, !P1 ;  /* 0x3f8000001a1a7808 */ /* 0x000fe40004800000 */
[----:B------:R-:W-:Y:S02]  /*03c0*/  FFMA R0, R23, R0, RZ ;  /* 0x0000000017007223 */ /* 0x000fe400000000ff */
[--C-:B------:R-:W-:Y:S02]  /*03d0*/  LOP3.LUT R23, R26, 0x80000000, R25.reuse, 0xb8, !PT ;  /* 0x800000001a177812 */ /* 0x100fe400078eb819 */
[----:B------:R-:W-:Y:S01]  /*03e0*/  @!P2 FFMA R23, R25, R0, R25 ;  /* 0x000000001917a223 */ /* 0x000fe20000000019 */
[----:B------:R-:W-:-:S04]  /*03f0*/  FMUL R25, R6, R6 ;  /* 0x0000000606197220 */ /* 0x000fc80000400000 */
[----:B------:R-:W-:-:S04]  /*0400*/  FMUL R25, R25, 0.044714998453855514526 ;  /* 0x3d37271319197820 */ /* 0x000fc80000400000 */
[----:B------:R-:W-:-:S04]  /*0410*/  FFMA R27, R6, R25, R6 ;  /* 0x00000019061b7223 */ /* 0x000fc80000000006 */
[----:B------:R-:W-:-:S04]  /*0420*/  FMUL R27, R27, 0.79788458347320556641 ;  /* 0x3f4c422a1b1b7820 */ /* 0x000fc80000400000 */
[----:B------:R-:W-:-:S04]  /*0430*/  FMUL R29, R27, R27 ;  /* 0x0000001b1b1d7220 */ /* 0x000fc80000400000 */
[----:B------:R-:W-:-:S04]  /*0440*/  FFMA R0, R29, R22, -0.052303962409496307373 ;  /* 0xbd563cae1d007423 */ /* 0x000fc80000000016 */
[----:B------:R-:W-:-:S04]  /*0450*/  FFMA R0, R29, R0, 0.1331529766321182251 ;  /* 0x3e0859411d007423 */ /* 0x000fc80000000000 */
[----:B------:R-:W-:-:S04]  /*0460*/  FFMA R0, R29, R0, -0.33332768082618713379 ;  /* 0xbeaaa9ed1d007423 */ /* 0x000fc80000000000 */
[----:B------:R-:W-:Y:S01]  /*0470*/  FFMA R0, R29, R0, RZ ;  /* 0x000000001d007223 */ /* 0x000fe200000000ff */
[----:B------:R-:W-:-:S06]  /*0480*/  FMUL R29, |R27|, 2.8853900432586669922 ;  /* 0x4038aa3b1b1d7820 */ /* 0x000fcc0000400200 */
[----:B------:R-:W0:Y:S02]  /*0490*/  MUFU.EX2 R29, R29 ;  /* 0x0000001d001d7308 */ /* 0x000e240000000800 */
[----:B0-----:R-:W-:-:S06]  /*04a0*/  FADD R29, R29, 1 ;  /* 0x3f8000001d1d7421 */ /* 0x001fcc0000000000 */
[----:B------:R-:W0:Y:S01]  /*04b0*/  MUFU.RCP R26, R29 ;  /* 0x0000001d001a7308 */ /* 0x000e220000001000 */
[C---:B------:R-:W-:Y:S02]  /*04c0*/  FSETP.GE.AND P2, PT, |R27|.reuse, 0.60000002384185791016, PT ;  /* 0x3f19999a1b00780b */ /* 0x040fe40003f46200 */
[----:B------:R-:W-:Y:S01]  /*04d0*/  FSETP.GE.AND P1, PT, |R27|, 9.010913848876953125, PT ;  /* 0x41102cb41b00780b */ /* 0x000fe20003f26200 */
[----:B------:R-:W-:-:S04]  /*04e0*/  FMUL R28, R7, R7 ;  /* 0x00000007071c7220 */ /* 0x000fc80000400000 */
[----:B------:R-:W-:Y:S01]  /*04f0*/  FMUL R28, R28, 0.044714998453855514526 ;  /* 0x3d3727131c1c7820 */ /* 0x000fe20000400000 */
[----:B0-----:R-:W-:-:S05]  /*0500*/  FFMA R26, R26, -2, R24 ;  /* 0xc00000001a1a7823 */ /* 0x001fca0000000018 */
[----:B------:R-:W-:-:S04]  /*0510*/  FSEL R26, R26, 1, !P1 ;  /* 0x3f8000001a1a7808 */ /* 0x000fc80004800000 */
[--C-:B------:R-:W-:Y:S01]  /*0520*/  LOP3.LUT R26, R26, 0x80000000, R27.reuse, 0xb8, !PT ;  /* 0x800000001a1a7812 */ /* 0x100fe200078eb81b */
[----:B------:R-:W-:Y:S01]  /*0530*/  @!P2 FFMA R26, R27, R0, R27 ;  /* 0x000000001b1aa223 */ /* 0x000fe2000000001b */
[----:B------:R-:W-:-:S04]  /*0540*/  FFMA R27, R7, R28, R7 ;  /* 0x0000001c071b7223 */ /* 0x000fc80000000007 */
[----:B------:R-:W-:-:S04]  /*0550*/  FMUL R27, R27, 0.79788458347320556641 ;  /* 0x3f4c422a1b1b7820 */ /* 0x000fc80000400000 */
[----:B------:R-:W-:-:S06]  /*0560*/  FMUL R0, |R27|, 2.8853900432586669922 ;  /* 0x4038aa3b1b007820 */ /* 0x000fcc0000400200 */
[----:B------:R-:W0:Y:S02]  /*0570*/  MUFU.EX2 R0, R0 ;  /* 0x0000000000007308 */ /* 0x000e240000000800 */
[----:B0-----:R-:W-:-:S06]  /*0580*/  FADD R29, R0, 1 ;  /* 0x3f800000001d7421 */ /* 0x001fcc0000000000 */
[----:B------:R-:W0:Y:S01]  /*0590*/  MUFU.RCP R29, R29 ;  /* 0x0000001d001d7308 */ /* 0x000e220000001000 */
[C---:B------:R-:W-:Y:S02]  /*05a0*/  FSETP.GE.AND P2, PT, |R27|.reuse, 0.60000002384185791016, PT ;  /* 0x3f19999a1b00780b */ /* 0x040fe40003f46200 */
[----:B------:R-:W-:Y:S01]  /*05b0*/  FSETP.GE.AND P1, PT, |R27|, 9.010913848876953125, PT ;  /* 0x41102cb41b00780b */ /* 0x000fe20003f26200 */
[----:B0-----:R-:W-:Y:S01]  /*05c0*/  FFMA R24, R29, -2, R24 ;  /* 0xc00000001d187823 */ /* 0x001fe20000000018 */
[----:B------:R-:W-:-:S04]  /*05d0*/  FMUL R29, R27, R27 ;  /* 0x0000001b1b1d7220 */ /* 0x000fc80000400000 */
[----:B------:R-:W-:-:S04]  /*05e0*/  FFMA R22, R29, R22, -0.052303962409496307373 ;  /* 0xbd563cae1d167423 */ /* 0x000fc80000000016 */
[----:B------:R-:W-:Y:S01]  /*05f0*/  FFMA R22, R29, R22, 0.1331529766321182251 ;  /* 0x3e0859411d167423 */ /* 0x000fe20000000016 */
[----:B------:R-:W-:-:S03]  /*0600*/  FSEL R24, R24, 1, !P1 ;  /* 0x3f80000018187808 */ /* 0x000fc60004800000 */
[----:B------:R-:W-:Y:S01]  /*0610*/  FFMA R0, R29, R22, -0.33332768082618713379 ;  /* 0xbeaaa9ed1d007423 */ /* 0x000fe20000000016 */
[----:B------:R-:W-:-:S03]  /*0620*/  FMUL R4, R4, 0.5 ;  /* 0x3f00000004047820 */ /* 0x000fc60000400000 */
[----:B------:R-:W-:Y:S01]  /*0630*/  FFMA R22, R29, R0, RZ ;  /* 0x000000001d167223 */ /* 0x000fe200000000ff */
[--C-:B------:R-:W-:Y:S01]  /*0640*/  LOP3.LUT R0, R24, 0x80000000, R27.reuse, 0xb8, !PT ;  /* 0x8000000018007812 */ /* 0x100fe200078eb81b */
[----:B------:R-:W-:Y:S02]  /*0650*/  FMUL R4, R4, 0.79788458347320556641 ;  /* 0x3f4c422a04047820 */ /* 0x000fe40000400000 */
[----:B------:R-:W-:Y:S01]  /*0660*/  @!P2 FFMA R0, R27, R22, R27 ;  /* 0x000000161b00a223 */ /* 0x000fe2000000001b */
[C---:B------:R-:W-:Y:S01]  /*0670*/  FFMA R27, -R20.reuse, R20, 1 ;  /* 0x3f800000141b7423 */ /* 0x040fe20000000114 */
[----:B------:R-:W-:-:S03]  /*0680*/  FADD R20, R20, 1 ;  /* 0x3f80000014147421 */ /* 0x000fc60000000000 */
[----:B------:R-:W-:Y:S01]  /*0690*/  FMUL R27, R4, R27 ;  /* 0x0000001b041b7220 */ /* 0x000fe20000400000 */
[----:B------:R-:W-:-:S03]  /*06a0*/  FMUL R5, R5, 0.5 ;  /* 0x3f00000005057820 */ /* 0x000fc60000400000 */
[----:B------:R-:W-:Y:S01]  /*06b0*/  FFMA R20, R20, 0.5, R27 ;  /* 0x3f00000014147823 */ /* 0x000fe2000000001b */
[----:B------:R-:W-:Y:S01]  /*06c0*/  FMUL R4, R27, 3 ;  /* 0x404000001b047820 */ /* 0x000fe20000400000 */
[----:B------:R-:W-:-:S03]  /*06d0*/  FMUL R6, R6, 0.5 ;  /* 0x3f00000006067820 */ /* 0x000fc60000400000 */
[----:B------:R-:W-:Y:S01]  /*06e0*/  FFMA R21, R21, R4, R20 ;  /* 0x0000000415157223 */ /* 0x000fe20000000014 */
[----:B------:R-:W-:Y:S01]  /*06f0*/  FMUL R4, R5, 0.79788458347320556641 ;  /* 0x3f4c422a05047820 */ /* 0x000fe20000400000 */
[----:B------:R-:W-:Y:S01]  /*0700*/  FFMA R5, -R23, R23, 1 ;  /* 0x3f80000017057423 */ /* 0x000fe20000000117 */
[----:B------:R-:W-:-:S03]  /*0710*/  FMUL R7, R7, 0.5 ;  /* 0x3f00000007077820 */ /* 0x000fc60000400000 */
[----:B------:R-:W-:Y:S01]  /*0720*/  FMUL R4, R4, R5 ;  /* 0x0000000504047220 */ /* 0x000fe20000400000 */
[----:B------:R-:W-:Y:S01]  /*0730*/  FMUL R5, R6, 0.79788458347320556641 ;  /* 0x3f4c422a06057820 */ /* 0x000fe20000400000 */
[----:B------:R-:W-:Y:S01]  /*0740*/  FFMA R6, -R26, R26, 1 ;  /* 0x3f8000001a067423 */ /* 0x000fe2000000011a */
[----:B------:R-:W-:Y:S01]  /*0750*/  FMUL R7, R7, 0.79788458347320556641 ;  /* 0x3f4c422a07077820 */ /* 0x000fe20000400000 */
[----:B------:R-:W-:Y:S01]  /*0760*/  FFMA R20, -R0, R0, 1 ;  /* 0x3f80000000147423 */ /* 0x000fe20000000100 */
[----:B------:R-:W-:Y:S01]  /*0770*/  FADD R26, R26, 1 ;  /* 0x3f8000001a1a7421 */ /* 0x000fe20000000000 */
[----:B------:R-:W-:Y:S01]  /*0780*/  FMUL R5, R5, R6 ;  /* 0x0000000605057220 */ /* 0x000fe20000400000 */
[----:B------:R-:W-:Y:S01]  /*0790*/  FADD R23, R23, 1 ;  /* 0x3f80000017177421 */ /* 0x000fe20000000000 */
[----:B------:R-:W-:Y:S01]  /*07a0*/  FMUL R6, R7, R20 ;  /* 0x0000001407067220 */ /* 0x000fe20000400000 */
[----:B------:R-:W-:Y:S01]  /*07b0*/  FADD R27, R0, 1 ;  /* 0x3f800000001b7421 */ /* 0x000fe20000000000 */
[----:B------:R-:W-:Y:S01]  /*07c0*/  FFMA R26, R26, 0.5, R5 ;  /* 0x3f0000001a1a7823 */ /* 0x000fe20000000005 */
[----:B------:R-:W-:Y:S01]  /*07d0*/  FMUL R0, R5, 3 ;  /* 0x4040000005007820 */ /* 0x000fe20000400000 */
[----:B------:R-:W-:Y:S01]  /*07e0*/  FFMA R23, R23, 0.5, R4 ;  /* 0x3f00000017177823 */ /* 0x000fe20000000004 */
[----:B------:R-:W-:Y:S01]  /*07f0*/  FMUL R7, R4, 3 ;  /* 0x4040000004077820 */ /* 0x000fe20000400000 */
[----:B------:R-:W-:Y:S01]  /*0800*/  FFMA R27, R27, 0.5, R6 ;  /* 0x3f0000001b1b7823 */ /* 0x000fe20000000006 */
[----:B------:R-:W-:Y:S01]  /*0810*/  FMUL R5, R6, 3 ;  /* 0x4040000006057820 */ /* 0x000fe20000400000 */
[----:B------:R-:W-:Y:S01]  /*0820*/  FFMA R25, R25, R0, R26 ;  /* 0x0000000019197223 */ /* 0x000fe2000000001a */
[----:B------:R-:W-:-:S02]  /*0830*/  FFMA R18, R18, R7, R23 ;  /* 0x0000000712127223 */ /* 0x000fc40000000017 */
[----:B------:R-:W-:Y:S01]  /*0840*/  FFMA R28, R28, R5, R27 ;  /* 0x000000051c1c7223 */ /* 0x000fe2000000001b */
[----:B---3--:R-:W-:Y:S01]  /*0850*/  FMUL R8, R8, R21 ;  /* 0x0000001508087220 */ /* 0x008fe20000400000 */
[----:B------:R-:W-:Y:S01]  /*0860*/  FMUL R9, R9, R18 ;  /* 0x0000001209097220 */ /* 0x000fe20000400000 */
[----:B------:R-:W-:Y:S01]  /*0870*/  FMUL R10, R10, R25 ;  /* 0x000000190a0a7220 */ /* 0x000fe20000400000 */
[----:B------:R-:W-:-:S05]  /*0880*/  FMUL R11, R11, R28 ;  /* 0x0000001c0b0b7220 */ /* 0x000fca0000400000 */
[----:B------:R0:W-:Y:S02]  /*0890*/  STG.E.128 desc[UR6][R14.64], R8 ;  /* 0x000000080e007986 */ /* 0x0001e4000c101d06 */
.L_x_1:
[----:B-1----:R-:W-:Y:S05]  /*08a0*/  BSYNC.RECONVERGENT B0 ;  /* 0x0000000000007941 */ /* 0x002fea0003800200 */
.L_x_0:
[----:B------:R-:W-:Y:S02]  /*08b0*/  IADD3 R16, PT, PT, R16, UR4, RZ ;  /* 0x0000000410107c10 */ /* 0x000fe4000fffe0ff */
[----:B------:R-:W-:Y:S01]  /*08c0*/  IADD3 R19, PT, PT, R19, UR4, RZ ;  /* 0x0000000413137c10 */ /* 0x000fe2000fffe0ff */
[----:B------:R-:W-:Y:S06]  /*08d0*/  @P0 BRA `(.L_x_2) ;  /* 0xfffffff800000947 */ /* 0x000fec000383ffff */
[----:B------:R-:W-:Y:S05]  /*08e0*/  EXIT ;  /* 0x000000000000794d */ /* 0x000fea0003800000 */
.L_x_3:
[----:B------:R-:W-:-:S00]  /*08f0*/  BRA `(.L_x_3) ;  /* 0xfffffffc00fc7947 */ /* 0x000fc0000383ffff */
[----:B------:R-:W-:-:S00]  /*0900*/  NOP ;  /* 0x0000000000007918 */ /* 0x000fc00000000000 */
[----:B------:R-:W-:-:S00]  /*0910*/  NOP ;  /* 0x0000000000007918 */ /* 0x000fc00000000000 */
[----:B------:R-:W-:-:S00]  /*0920*/  NOP ;  /* 0x0000000000007918 */ /* 0x000fc00000000000 */
[----:B------:R-:W-:-:S00]  /*0930*/  NOP ;  /* 0x0000000000007918 */ /* 0x000fc00000000000 */
[----:B------:R-:W-:-:S00]  /*0940*/  NOP ;  /* 0x0000000000007918 */ /* 0x000fc00000000000 */
[----:B------:R-:W-:-:S00]  /*0950*/  NOP ;  /* 0x0000000000007918 */ /* 0x000fc00000000000 */
[----:B------:R-:W-:-:S00]  /*0960*/  NOP ;  /* 0x0000000000007918 */ /* 0x000fc00000000000 */
[----:B------:R-:W-:-:S00]  /*0970*/  NOP ;  /* 0x0000000000007918 */ /* 0x000fc00000000000 */
.L_x_4:


//--------------------- .nv.shared.reserved.0     --------------------------
	.section	.nv.shared.reserved.0,"aw",@nobits
	.weak		__nv_reservedSMEM_offset_0_alias
	.size		__nv_reservedSMEM_offset_0_alias, 0, 64
	.other		__nv_reservedSMEM_offset_0_alias,@"STO_CUDA_RESERVED_SHARED STV_DEFAULT"
__nv_reservedSMEM_offset_0_alias:
	.zero		0
	.zero		64


//--------------------- .nv.constant0._Z11d_gelu_funcPfPKfii --------------------------
	.section	.nv.constant0._Z11d_gelu_funcPfPKfii,"a",@progbits
	.sectionflags	@""
	.align	4
.nv.constant0._Z11d_gelu_funcPfPKfii:
	.zero		920


//--------------------- SYMBOLS --------------------------

	.type		.nv.reservedSmem.offset0,@object
	.size		.nv.reservedSmem.offset0,0x4
